	.headerflags	@"EF_CUDA_TEXMODE_UNIFIED EF_CUDA_64BIT_ADDRESS EF_CUDA_ACCELERATORS EF_CUDA_SM90 EF_CUDA_VIRTUAL_SM(EF_CUDA_SM90)"
	.elftype	@"ET_EXEC"


//--------------------- .nv.info                  --------------------------
	.section	.nv.info,"",@"SHT_CUDA_INFO"
	.align	4


	//----- nvinfo : EIATTR_REGCOUNT
	.align		4
        /*0000*/ 	.byte	0x04, 0x2f
        /*0002*/ 	.short	(.L_1 - .L_0)
	.align		4
.L_0:
        /*0004*/ 	.word	index@(triton_red_fused__native_batch_norm_legit_no_training_linalg_vector_norm_mean_relu_sub_2)
        /*0008*/ 	.word	0x00000015


	//----- nvinfo : EIATTR_MIN_STACK_SIZE
	.align		4
.L_1:
        /*000c*/ 	.byte	0x04, 0x12
        /*000e*/ 	.short	(.L_3 - .L_2)
	.align		4
.L_2:
        /*0010*/ 	.word	index@(triton_red_fused__native_batch_norm_legit_no_training_linalg_vector_norm_mean_relu_sub_2)
        /*0014*/ 	.word	0x00000000


	//----- nvinfo : EIATTR_FRAME_SIZE
	.align		4
.L_3:
        /*0018*/ 	.byte	0x04, 0x11
        /*001a*/ 	.short	(.L_5 - .L_4)
	.align		4
.L_4:
        /*001c*/ 	.word	index@(triton_red_fused__native_batch_norm_legit_no_training_linalg_vector_norm_mean_relu_sub_2)
        /*0020*/ 	.word	0x00000000


	//----- nvinfo : EIATTR_MIN_STACK_SIZE
	.align		4
.L_5:
        /*0024*/ 	.byte	0x04, 0x12
        /*0026*/ 	.short	(.L_7 - .L_6)
	.align		4
.L_6:
        /*0028*/ 	.word	index@(triton_red_fused__native_batch_norm_legit_no_training_linalg_vector_norm_mean_relu_sub_2)
        /*002c*/ 	.word	0x00000000
.L_7:


//--------------------- .nv.info.triton_red_fused__native_batch_norm_legit_no_training_linalg_vector_norm_mean_relu_sub_2 --------------------------
	.section	.nv.info.triton_red_fused__native_batch_norm_legit_no_training_linalg_vector_norm_mean_relu_sub_2,"",@"SHT_CUDA_INFO"
	.sectionflags	@""
	.align	4


	//----- nvinfo : EIATTR_CUDA_API_VERSION
	.align		4
        /*0000*/ 	.byte	0x04, 0x37
        /*0002*/ 	.short	(.L_9 - .L_8)
.L_8:
        /*0004*/ 	.word	0x0000007c


	//----- nvinfo : EIATTR_KPARAM_INFO
	.align		4
.L_9:
        /*0008*/ 	.byte	0x04, 0x17
        /*000a*/ 	.short	(.L_11 - .L_10)
.L_10:
        /*000c*/ 	.word	0x00000000
        /*0010*/ 	.short	0x0004
        /*0012*/ 	.short	0x001c
        /*0014*/ 	.byte	0x00, 0xf0, 0x11, 0x00


	//----- nvinfo : EIATTR_KPARAM_INFO
	.align		4
.L_11:
        /*0018*/ 	.byte	0x04, 0x17
        /*001a*/ 	.short	(.L_13 - .L_12)
.L_12:
        /*001c*/ 	.word	0x00000000
        /*0020*/ 	.short	0x0003
        /*0022*/ 	.short	0x0018
        /*0024*/ 	.byte	0x00, 0xf0, 0x11, 0x00


	//----- nvinfo : EIATTR_KPARAM_INFO
	.align		4
.L_13:
        /*0028*/ 	.byte	0x04, 0x17
        /*002a*/ 	.short	(.L_15 - .L_14)
.L_14:
        /*002c*/ 	.word	0x00000000
        /*0030*/ 	.short	0x0002
        /*0032*/ 	.short	0x0010
        /*0034*/ 	.byte	0x00, 0xf4, 0x21, 0x00


	//----- nvinfo : EIATTR_KPARAM_INFO
	.align		4
.L_15:
        /*0038*/ 	.byte	0x04, 0x17
        /*003a*/ 	.short	(.L_17 - .L_16)
.L_16:
        /*003c*/ 	.word	0x00000000
        /*0040*/ 	.short	0x0001
        /*0042*/ 	.short	0x0008
        /*0044*/ 	.byte	0x00, 0xf4, 0x21, 0x00


	//----- nvinfo : EIATTR_KPARAM_INFO
	.align		4
.L_17:
        /*0048*/ 	.byte	0x04, 0x17
        /*004a*/ 	.short	(.L_19 - .L_18)
.L_18:
        /*004c*/ 	.word	0x00000000
        /*0050*/ 	.short	0x0000
        /*0052*/ 	.short	0x0000
        /*0054*/ 	.byte	0x00, 0xf4, 0x21, 0x00


	//----- nvinfo : EIATTR_SPARSE_MMA_MASK
	.align		4
.L_19:
        /*0058*/ 	.byte	0x03, 0x50
        /*005a*/ 	.short	0x0000


	//----- nvinfo : EIATTR_MAXREG_COUNT
	.align		4
        /*005c*/ 	.byte	0x03, 0x1b
        /*005e*/ 	.short	0x00ff


	//----- nvinfo : EIATTR_COOP_GROUP_MASK_REGIDS
	.align		4
        /*0060*/ 	.byte	0x04, 0x29
        /*0062*/ 	.short	(.L_21 - .L_20)


	//   ....[0]....
.L_20:
        /*0064*/ 	.word	0xffffffff


	//   ....[1]....
        /*0068*/ 	.word	0xffffffff


	//   ....[2]....
        /*006c*/ 	.word	0xffffffff


	//   ....[3]....
        /*0070*/ 	.word	0xffffffff


	//   ....[4]....
        /*0074*/ 	.word	0xffffffff


	//   ....[5]....
        /*0078*/ 	.word	0xffffffff


	//----- nvinfo : EIATTR_COOP_GROUP_INSTR_OFFSETS
	.align		4
.L_21:
        /*007c*/ 	.byte	0x04, 0x28
        /*007e*/ 	.short	(.L_23 - .L_22)


	//   ....[0]....
.L_22:
        /*0080*/ 	.word	0x000003a0


	//   ....[1]....
        /*0084*/ 	.word	0x000003d0


	//   ....[2]....
        /*0088*/ 	.word	0x00000400


	//   ....[3]....
        /*008c*/ 	.word	0x00000430


	//   ....[4]....
        /*0090*/ 	.word	0x00000450


	//   ....[5]....
        /*0094*/ 	.word	0x000004f0


	//----- nvinfo : EIATTR_EXIT_INSTR_OFFSETS
	.align		4
.L_23:
        /*0098*/ 	.byte	0x04, 0x1c
        /*009a*/ 	.short	(.L_25 - .L_24)


	//   ....[0]....
.L_24:
        /*009c*/ 	.word	0x000005b0


	//   ....[1]....
        /*00a0*/ 	.word	0x00000610


	//----- nvinfo : EIATTR_REQNTID
	.align		4
.L_25:
        /*00a4*/ 	.byte	0x04, 0x10
        /*00a6*/ 	.short	(.L_27 - .L_26)
.L_26:
        /*00a8*/ 	.word	0x00000080
        /*00ac*/ 	.word	0x00000001
        /*00b0*/ 	.word	0x00000001


	//----- nvinfo : EIATTR_CBANK_PARAM_SIZE
	.align		4
.L_27:
        /*00b4*/ 	.byte	0x03, 0x19
        /*00b6*/ 	.short	0x0020


	//----- nvinfo : EIATTR_PARAM_CBANK
	.align		4
        /*00b8*/ 	.byte	0x04, 0x0a
        /*00ba*/ 	.short	(.L_29 - .L_28)
	.align		4
.L_28:
        /*00bc*/ 	.word	index@(.nv.constant0.triton_red_fused__native_batch_norm_legit_no_training_linalg_vector_norm_mean_relu_sub_2)
        /*00c0*/ 	.short	0x0210
        /*00c2*/ 	.short	0x0020


	//----- nvinfo : EIATTR_SW_WAR
	.align		4
.L_29:
        /*00c4*/ 	.byte	0x04, 0x36
        /*00c6*/ 	.short	(.L_31 - .L_30)
.L_30:
        /*00c8*/ 	.word	0x00000008
.L_31:


//--------------------- .nv.callgraph             --------------------------
	.section	.nv.callgraph,"",@"SHT_CUDA_CALLGRAPH"
	.align	4
	.sectionentsize	8
	.align		4
        /*0000*/ 	.word	0x00000000
	.align		4
        /*0004*/ 	.word	0xffffffff
	.align		4
        /*0008*/ 	.word	0x00000000
	.align		4
        /*000c*/ 	.word	0xfffffffe
	.align		4
        /*0010*/ 	.word	0x00000000
	.align		4
        /*0014*/ 	.word	0xfffffffd
	.align		4
        /*0018*/ 	.word	0x00000000
	.align		4
        /*001c*/ 	.word	0xfffffffc


//--------------------- .text.triton_red_fused__native_batch_norm_legit_no_training_linalg_vector_norm_mean_relu_sub_2 --------------------------
	.section	.text.triton_red_fused__native_batch_norm_legit_no_training_linalg_vector_norm_mean_relu_sub_2,"ax",@progbits
	.sectionflags	@"SHF_BARRIERS=1"
	.align	128
        .global         triton_red_fused__native_batch_norm_legit_no_training_linalg_vector_norm_mean_relu_sub_2
        .type           triton_red_fused__native_batch_norm_legit_no_training_linalg_vector_norm_mean_relu_sub_2,@function
        .size           triton_red_fused__native_batch_norm_legit_no_training_linalg_vector_norm_mean_relu_sub_2,(.L_x_1 - triton_red_fused__native_batch_norm_legit_no_training_linalg_vector_norm_mean_relu_sub_2)
        .other          triton_red_fused__native_batch_norm_legit_no_training_linalg_vector_norm_mean_relu_sub_2,@"STO_CUDA_ENTRY STV_DEFAULT"
triton_red_fused__native_batch_norm_legit_no_training_linalg_vector_norm_mean_relu_sub_2:
.text.triton_red_fused__native_batch_norm_legit_no_training_linalg_vector_norm_mean_relu_sub_2:
[----:B------:R-:W0:Y:S02]  /*0000*/  LDC R1, c[0x0][0x28] ;  /* 0x00000a00ff017b82 */ /* 0x000e240000000800 */
[----:B------:R-:W1:Y:S01]  /*0010*/  S2R R0, SR_CTAID.X ;  /* 0x0000000000007919 */ /* 0x000e620000002500 */
[----:B------:R-:W2:Y:S01]  /*0020*/  LDC.64 R14, c[0x0][0x210] ;  /* 0x00008400ff0e7b82 */ /* 0x000ea20000000a00 */
[----:B------:R-:W-:Y:S01]  /*0030*/  ULDC.64 UR6, c[0x0][0x208] ;  /* 0x0000820000067ab9 */ /* 0x000fe20000000a00 */
[----:B------:R-:W3:Y:S01]  /*0040*/  S2R R3, SR_TID.X ;  /* 0x0000000000037919 */ /* 0x000ee20000002100 */
[----:B-1----:R-:W-:Y:S01]  /*0050*/  SHF.R.S32.HI R8, RZ, 0x1e, R0 ;  /* 0x0000001eff087819 */ /* 0x002fe20000011400 */
[----:B------:R-:W-:-:S03]  /*0060*/  IMAD.SHL.U32 R0, R0, 0x2, RZ ;  /* 0x0000000200007824 */ /* 0x000fc600078e00ff */
[----:B------:R-:W-:-:S04]  /*0070*/  SGXT R8, R8, 0x1 ;  /* 0x000000010808781a */ /* 0x000fc80000000200 */
[----:B------:R-:W-:-:S04]  /*0080*/  LEA.HI R4, R8, R0, RZ, 0xc ;  /* 0x0000000008047211 */ /* 0x000fc800078f60ff */
[C---:B------:R-:W-:Y:S01]  /*0090*/  LOP3.LUT R5, R4.reuse, 0xfffff000, RZ, 0xc0, !PT ;  /* 0xfffff00004057812 */ /* 0x040fe200078ec0ff */
[----:B------:R-:W-:-:S05]  /*00a0*/  IMAD.SHL.U32 R6, R4, 0x100, RZ ;  /* 0x0000010004067824 */ /* 0x000fca00078e00ff */
[----:B------:R-:W-:Y:S02]  /*00b0*/  LOP3.LUT R4, R6, 0xfff00000, RZ, 0xc0, !PT ;  /* 0xfff0000006047812 */ /* 0x000fe400078ec0ff */
[----:B---3--:R-:W-:Y:S02]  /*00c0*/  LOP3.LUT R6, R3, 0x7f, RZ, 0xc0, !PT ;  /* 0x0000007f03067812 */ /* 0x008fe400078ec0ff */
[----:B------:R-:W-:-:S05]  /*00d0*/  IADD3 R5, R4, R0, -R5 ;  /* 0x0000000004057210 */ /* 0x000fca0007ffe805 */
[----:B------:R-:W-:-:S04]  /*00e0*/  IMAD R5, R6, 0x1000, R5 ;  /* 0x0000100006057824 */ /* 0x000fc800078e0205 */
[C---:B------:R-:W-:Y:S02]  /*00f0*/  VIADD R7, R5.reuse, 0x80000 ;  /* 0x0008000005077836 */ /* 0x040fe40000000000 */
[--C-:B--2---:R-:W-:Y:S01]  /*0100*/  IMAD.WIDE R12, R5, 0x4, R14.reuse ;  /* 0x00000004050c7825 */ /* 0x104fe200078e020e */
[----:B------:R-:W1:Y:S03]  /*0110*/  S2UR UR5, SR_CgaCtaId ;  /* 0x00000000000579c3 */ /* 0x000e660000008800 */
[----:B------:R-:W-:Y:S02]  /*0120*/  IMAD.WIDE R14, R7, 0x4, R14 ;  /* 0x00000004070e7825 */ /* 0x000fe400078e020e */
[----:B------:R-:W2:Y:S01]  /*0130*/  LDG.E.EF.64 R12, desc[UR6][R12.64] ;  /* 0x000000060c0c7981 */ /* 0x000ea2000c0e1b00 */
[----:B------:R-:W-:Y:S01]  /*0140*/  UMOV UR4, 0x400 ;  /* 0x0000040000047882 */ /* 0x000fe20000000000 */
[----:B------:R-:W-:Y:S01]  /*0150*/  SHF.R.U32.HI R17, RZ, 0x6, R3 ;  /* 0x00000006ff117819 */ /* 0x000fe20000011603 */
[----:B------:R-:W3:Y:S01]  /*0160*/  LDC.64 R4, c[0x0][0x218] ;  /* 0x00008600ff047b82 */ /* 0x000ee20000000a00 */
[----:B------:R-:W4:Y:S01]  /*0170*/  LDG.E.EF.64 R14, desc[UR6][R14.64] ;  /* 0x000000060e0e7981 */ /* 0x000f22000c0e1b00 */
[----:B------:R-:W-:Y:S01]  /*0180*/  IMAD.SHL.U32 R16, R3, 0x4, RZ ;  /* 0x0000000403107824 */ /* 0x000fe200078e00ff */
[----:B------:R-:W-:-:S04]  /*0190*/  SGXT.U32 R17, R17, 0x1 ;  /* 0x000000011111781a */ /* 0x000fc80000000000 */
[----:B------:R-:W-:-:S04]  /*01a0*/  LOP3.LUT R7, R0, R17, RZ, 0xfc, !PT ;  /* 0x0000001100077212 */ /* 0x000fc800078efcff */
[----:B------:R-:W-:Y:S02]  /*01b0*/  LEA.HI R8, R8, R7, RZ, 0xc ;  /* 0x0000000708087211 */ /* 0x000fe400078f60ff */
[----:B------:R-:W-:Y:S02]  /*01c0*/  LOP3.LUT R7, R16, 0xfc, RZ, 0xc0, !PT ;  /* 0x000000fc10077812 */ /* 0x000fe400078ec0ff */
[----:B------:R-:W-:Y:S01]  /*01d0*/  SHF.R.S32.HI R8, RZ, 0xc, R8 ;  /* 0x0000000cff087819 */ /* 0x000fe20000011408 */
[----:B-1----:R-:W-:-:S04]  /*01e0*/  UPRMT UR4, UR5, 0x654, UR4 ;  /* 0x0000065405047896 */ /* 0x002fc80008000004 */
[----:B------:R-:W-:Y:S02]  /*01f0*/  IMAD R7, R8, 0x100, R7 ;  /* 0x0000010008077824 */ /* 0x000fe400078e0207 */
[----:B------:R-:W-:Y:S02]  /*0200*/  LEA R18, R6, UR4, 0x2 ;  /* 0x0000000406127c11 */ /* 0x000fe4000f8e10ff */
[----:B---3--:R-:W-:Y:S01]  /*0210*/  IMAD.WIDE R4, R7, 0x4, R4 ;  /* 0x0000000407047825 */ /* 0x008fe200078e0204 */
[----:B------:R-:W-:Y:S02]  /*0220*/  SHF.R.U32.HI R8, RZ, 0x2, R3 ;  /* 0x00000002ff087819 */ /* 0x000fe40000011603 */
[----:B--2---:R-:W-:Y:S04]  /*0230*/  STS [R18], R12 ;  /* 0x0000000c12007388 */ /* 0x004fe80000000800 */
[----:B------:R-:W-:Y:S04]  /*0240*/  STS [R18+0x410], R13 ;  /* 0x0004100d12007388 */ /* 0x000fe80000000800 */
[----:B----4-:R-:W-:Y:S04]  /*0250*/  STS [R18+0x200], R14 ;  /* 0x0002000e12007388 */ /* 0x010fe80000000800 */
[----:B------:R-:W-:Y:S01]  /*0260*/  STS [R18+0x610], R15 ;  /* 0x0006100f12007388 */ /* 0x000fe20000000800 */
[----:B------:R-:W-:Y:S06]  /*0270*/  BAR.SYNC.DEFER_BLOCKING 0x0 ;  /* 0x0000000000007b1d */ /* 0x000fec0000010000 */
[----:B------:R-:W2:Y:S01]  /*0280*/  LDG.E.EL.128 R4, desc[UR6][R4.64] ;  /* 0x0000000604047981 */ /* 0x000ea2000c2e1d00 */
[----:B------:R-:W-:Y:S01]  /*0290*/  IMAD.SHL.U32 R9, R3, 0x10, RZ ;  /* 0x0000001003097824 */ /* 0x000fe200078e00ff */
[----:B------:R-:W-:-:S02]  /*02a0*/  LOP3.LUT R8, R8, 0x10, RZ, 0xc0, !PT ;  /* 0x0000001008087812 */ /* 0x000fc400078ec0ff */
[----:B------:R-:W-:Y:S02]  /*02b0*/  LOP3.LUT P0, RZ, R3, 0x1f, RZ, 0xc0, !PT ;  /* 0x0000001f03ff7812 */ /* 0x000fe4000780c0ff */
[----:B------:R-:W-:Y:S02]  /*02c0*/  LOP3.LUT R9, R9, 0x7f0, RZ, 0xc0, !PT ;  /* 0x000007f009097812 */ /* 0x000fe400078ec0ff */
[----:B------:R-:W-:Y:S02]  /*02d0*/  ISETP.GE.AND P1, PT, R3, 0x4, PT ;  /* 0x000000040300780c */ /* 0x000fe40003f26270 */
[----:B------:R-:W-:-:S06]  /*02e0*/  IADD3 R8, R9, UR4, R8 ;  /* 0x0000000409087c10 */ /* 0x000fcc000fffe008 */
[----:B------:R-:W2:Y:S01]  /*02f0*/  LDS.128 R8, [R8] ;  /* 0x0000000008087984 */ /* 0x000ea20000000c00 */
[----:B------:R-:W-:Y:S01]  /*0300*/  BAR.SYNC.DEFER_BLOCKING 0x0 ;  /* 0x0000000000007b1d */ /* 0x000fe20000010000 */
[----:B--2---:R-:W-:Y:S01]  /*0310*/  FFMA R12, R5, -0.000244140625, R9 ;  /* 0xb9800000050c7823 */ /* 0x004fe20000000009 */
[----:B------:R-:W-:Y:S01]  /*0320*/  FFMA R9, R4, -0.000244140625, R8 ;  /* 0xb980000004097823 */ /* 0x000fe20000000008 */
[----:B------:R-:W-:Y:S01]  /*0330*/  FFMA R6, R6, -0.000244140625, R10 ;  /* 0xb980000006067823 */ /* 0x000fe2000000000a */
[----:B------:R-:W-:Y:S01]  /*0340*/  FFMA R7, R7, -0.000244140625, R11 ;  /* 0xb980000007077823 */ /* 0x000fe2000000000b */
[----:B------:R-:W-:Y:S01]  /*0350*/  FMUL R12, R12, R12 ;  /* 0x0000000c0c0c7220 */ /* 0x000fe20000400000 */
[----:B------:R-:W-:-:S03]  /*0360*/  IMAD.SHL.U32 R11, R17, 0x8, RZ ;  /* 0x00000008110b7824 */ /* 0x000fc600078e00ff */
[----:B------:R-:W-:-:S04]  /*0370*/  FFMA R9, R9, R9, R12 ;  /* 0x0000000909097223 */ /* 0x000fc8000000000c */
[----:B------:R-:W-:-:S04]  /*0380*/  FFMA R6, R6, R6, R9 ;  /* 0x0000000606067223 */ /* 0x000fc80000000009 */
[----:B------:R-:W-:-:S05]  /*0390*/  FFMA R6, R7, R7, R6 ;  /* 0x0000000707067223 */ /* 0x000fca0000000006 */
[----:B------:R-:W1:Y:S02]  /*03a0*/  SHFL.BFLY PT, R5, R6, 0x10, 0x1f ;  /* 0x0e001f0006057f89 */ /* 0x000e6400000e0000 */
[----:B-1----:R-:W-:Y:S01]  /*03b0*/  FADD R5, R6, R5 ;  /* 0x0000000506057221 */ /* 0x002fe20000000000 */
[----:B------:R-:W-:-:S04]  /*03c0*/  SHF.R.U32.HI R6, RZ, 0x3, R3 ;  /* 0x00000003ff067819 */ /* 0x000fc80000011603 */
[----:B------:R-:W1:Y:S01]  /*03d0*/  SHFL.BFLY PT, R4, R5, 0x8, 0x1f ;  /* 0x0d001f0005047f89 */ /* 0x000e6200000e0000 */
[----:B------:R-:W-:Y:S01]  /*03e0*/  LOP3.LUT R6, R11, 0x4, R6, 0xf8, !PT ;  /* 0x000000040b067812 */ /* 0x000fe200078ef806 */
[----:B-1----:R-:W-:-:S05]  /*03f0*/  FADD R4, R5, R4 ;  /* 0x0000000405047221 */ /* 0x002fca0000000000 */
[----:B------:R-:W1:Y:S02]  /*0400*/  SHFL.BFLY PT, R7, R4, 0x4, 0x1f ;  /* 0x0c801f0004077f89 */ /* 0x000e6400000e0000 */
[----:B-1----:R-:W-:Y:S01]  /*0410*/  FADD R7, R4, R7 ;  /* 0x0000000704077221 */ /* 0x002fe20000000000 */
[----:B------:R-:W-:-:S04]  /*0420*/  LOP3.LUT R4, R3, 0x1, RZ, 0xc0, !PT ;  /* 0x0000000103047812 */ /* 0x000fc800078ec0ff */
[----:B------:R-:W1:Y:S02]  /*0430*/  SHFL.BFLY PT, R8, R7, 0x2, 0x1f ;  /* 0x0c401f0007087f89 */ /* 0x000e6400000e0000 */
[----:B-1----:R-:W-:-:S05]  /*0440*/  FADD R8, R7, R8 ;  /* 0x0000000807087221 */ /* 0x002fca0000000000 */
[----:B------:R-:W1:Y:S02]  /*0450*/  SHFL.BFLY PT, R9, R8, 0x1, 0x1f ;  /* 0x0c201f0008097f89 */ /* 0x000e6400000e0000 */
[----:B-1----:R-:W-:-:S05]  /*0460*/  FADD R9, R8, R9 ;  /* 0x0000000908097221 */ /* 0x002fca0000000000 */
[----:B------:R1:W-:Y:S01]  /*0470*/  @!P0 STS [R6+UR4], R9 ;  /* 0x0000000906008988 */ /* 0x0003e20008000804 */
[----:B------:R-:W-:Y:S01]  /*0480*/  BAR.SYNC.DEFER_BLOCKING 0x0 ;  /* 0x0000000000007b1d */ /* 0x000fe20000010000 */
[----:B------:R-:W-:-:S04]  /*0490*/  ISETP.NE.AND P0, PT, R4, RZ, PT ;  /* 0x000000ff0400720c */ /* 0x000fc80003f05270 */
[----:B------:R-:W-:Y:S02]  /*04a0*/  ISETP.LT.AND P0, PT, R3, 0x4, !P0 ;  /* 0x000000040300780c */ /* 0x000fe40004701270 */
[--C-:B-1----:R-:W-:Y:S02]  /*04b0*/  SHF.R.U32.HI R6, RZ, 0x1, R3.reuse ;  /* 0x00000001ff067819 */ /* 0x102fe40000011603 */
[----:B------:R-:W-:Y:S02]  /*04c0*/  SHF.R.U32.HI R9, RZ, 0x1, R3 ;  /* 0x00000001ff097819 */ /* 0x000fe40000011603 */
[----:B------:R-:W-:Y:S01]  /*04d0*/  SGXT.U32 R6, R6, 0x4 ;  /* 0x000000040606781a */ /* 0x000fe20000000000 */
[----:B------:R-:W1:Y:S04]  /*04e0*/  @!P1 LDS R2, [R16+UR4] ;  /* 0x0000000410029984 */ /* 0x000e680008000800 */
[----:B-1----:R-:W1:Y:S02]  /*04f0*/  SHFL.BFLY PT, R5, R2, 0x1, 0x1f ;  /* 0x0c201f0002057f89 */ /* 0x002e6400000e0000 */
[----:B-1----:R-:W-:Y:S01]  /*0500*/  FADD R5, R2, R5 ;  /* 0x0000000502057221 */ /* 0x002fe20000000000 */
[----:B------:R-:W-:-:S04]  /*0510*/  VIADD R2, R11, UR4 ;  /* 0x000000040b027c36 */ /* 0x000fc80008000000 */
[----:B------:R-:W-:Y:S01]  /*0520*/  @P0 STS [R16+UR4], R5 ;  /* 0x0000000510000988 */ /* 0x000fe20008000804 */
[----:B------:R-:W-:Y:S01]  /*0530*/  IMAD R2, R17, -0x4, R2 ;  /* 0xfffffffc11027824 */ /* 0x000fe200078e0202 */
[----:B------:R-:W-:Y:S01]  /*0540*/  BAR.SYNC.DEFER_BLOCKING 0x0 ;  /* 0x0000000000007b1d */ /* 0x000fe20000010000 */
[----:B------:R-:W-:Y:S02]  /*0550*/  LOP3.LUT P0, RZ, R6, 0x30, R9, 0xf8, !PT ;  /* 0x0000003006ff7812 */ /* 0x000fe4000780f809 */
[----:B------:R-:W-:-:S03]  /*0560*/  LEA R6, R4, UR4, 0x2 ;  /* 0x0000000404067c11 */ /* 0x000fc6000f8e10ff */
[----:B------:R-:W1:Y:S02]  /*0570*/  LDS R7, [R11+UR4] ;  /* 0x000000040b077984 */ /* 0x000e640008000800 */
[----:B------:R-:W-:Y:S06]  /*0580*/  BAR.SYNC.DEFER_BLOCKING 0x0 ;  /* 0x0000000000007b1d */ /* 0x000fec0000010000 */
[----:B-1----:R1:W-:Y:S02]  /*0590*/  STS [R2], R7 ;  /* 0x0000000702007388 */ /* 0x0023e40000000800 */
[----:B------:R-:W-:Y:S06]  /*05a0*/  BAR.SYNC.DEFER_BLOCKING 0x0 ;  /* 0x0000000000007b1d */ /* 0x000fec0000010000 */
[----:B-1----:R-:W-:Y:S05]  /*05b0*/  @P0 EXIT ;  /* 0x000000000000094d */ /* 0x002fea0003800000 */
[----:B------:R-:W0:Y:S01]  /*05c0*/  LDS R7, [R6] ;  /* 0x0000000006077984 */ /* 0x000e220000000800 */
[----:B------:R-:W1:Y:S01]  /*05d0*/  LDC.64 R4, c[0x0][0x220] ;  /* 0x00008800ff047b82 */ /* 0x000e620000000a00 */
[----:B------:R-:W-:-:S05]  /*05e0*/  LOP3.LUT R3, R0, 0x1, R3, 0xf8, !PT ;  /* 0x0000000100037812 */ /* 0x000fca00078ef803 */
[----:B-1----:R-:W-:-:S05]  /*05f0*/  IMAD.WIDE R2, R3, 0x4, R4 ;  /* 0x0000000403027825 */ /* 0x002fca00078e0204 */
[----:B0-----:R-:W-:Y:S01]  /*0600*/  STG.E desc[UR6][R2.64], R7 ;  /* 0x0000000702007986 */ /* 0x001fe2000c101906 */
[----:B------:R-:W-:Y:S05]  /*0610*/  EXIT ;  /* 0x000000000000794d */ /* 0x000fea0003800000 */
.L_x_0:
[----:B------:R-:W-:-:S00]  /*0620*/  BRA `(.L_x_0) ;  /* 0xfffffffc00fc7947 */ /* 0x000fc0000383ffff */
[----:B------:R-:W-:-:S00]  /*0630*/  NOP ;  /* 0x0000000000007918 */ /* 0x000fc00000000000 */
        /* <DEDUP_REMOVED lines=12> */
.L_x_1:


//--------------------- .nv.shared.triton_red_fused__native_batch_norm_legit_no_training_linalg_vector_norm_mean_relu_sub_2 --------------------------
	.section	.nv.shared.triton_red_fused__native_batch_norm_legit_no_training_linalg_vector_norm_mean_relu_sub_2,"aw",@nobits
	.sectionflags	@""
	.align	16
	.zero		1024


//--------------------- .nv.constant0.triton_red_fused__native_batch_norm_legit_no_training_linalg_vector_norm_mean_relu_sub_2 --------------------------
	.section	.nv.constant0.triton_red_fused__native_batch_norm_legit_no_training_linalg_vector_norm_mean_relu_sub_2,"a",@progbits
	.sectionflags	@""
	.align	4
.nv.constant0.triton_red_fused__native_batch_norm_legit_no_training_linalg_vector_norm_mean_relu_sub_2:
	.zero		560
